//
// Generated by NVIDIA NVVM Compiler
//
// Compiler Build ID: CL-36424714
// Cuda compilation tools, release 13.0, V13.0.88
// Based on NVVM 20.0.0
//

.version 9.0
.target sm_100
.address_size 64

	// .globl	_Z18staticSharedKernelPi
// _ZZ18staticSharedKernelPiE5sdata has been demoted
.extern .shared .align 16 .b8 sdata[];

.visible .entry _Z18staticSharedKernelPi(
	.param .u64 .ptr .align 1 _Z18staticSharedKernelPi_param_0
)
{
	.reg .b32 	%r<7>;
	.reg .b64 	%rd<5>;
	// demoted variable
	.shared .align 4 .b8 _ZZ18staticSharedKernelPiE5sdata[64];
	ld.param.u64 	%rd1, [_Z18staticSharedKernelPi_param_0];
	cvta.to.global.u64 	%rd2, %rd1;
	mov.u32 	%r1, %tid.x;
	shl.b32 	%r2, %r1, 1;
	shl.b32 	%r3, %r1, 2;
	mov.u32 	%r4, _ZZ18staticSharedKernelPiE5sdata;
	add.s32 	%r5, %r4, %r3;
	st.shared.u32 	[%r5], %r2;
	bar.sync 	0;
	ld.shared.u32 	%r6, [%r5];
	mul.wide.u32 	%rd3, %r1, 4;
	add.s64 	%rd4, %rd2, %rd3;
	st.global.u32 	[%rd4], %r6;
	ret;

}
	// .globl	_Z19dynamicSharedKernelPi
.visible .entry _Z19dynamicSharedKernelPi(
	.param .u64 .ptr .align 1 _Z19dynamicSharedKernelPi_param_0
)
{
	.reg .b32 	%r<7>;
	.reg .b64 	%rd<5>;

	ld.param.u64 	%rd1, [_Z19dynamicSharedKernelPi_param_0];
	cvta.to.global.u64 	%rd2, %rd1;
	mov.u32 	%r1, %tid.x;
	mul.lo.s32 	%r2, %r1, 3;
	shl.b32 	%r3, %r1, 2;
	mov.u32 	%r4, sdata;
	add.s32 	%r5, %r4, %r3;
	st.shared.u32 	[%r5], %r2;
	bar.sync 	0;
	ld.shared.u32 	%r6, [%r5];
	mul.wide.u32 	%rd3, %r1, 4;
	add.s64 	%rd4, %rd2, %rd3;
	st.global.u32 	[%rd4], %r6;
	ret;

}


// ===== COMPILED SASS (sm_100) =====

	.target	sm_100

	.elftype	@"ET_EXEC"


//--------------------- .note.nv.tkinfo           --------------------------
	.section	.note.nv.tkinfo,"",@"SHT_NOTE"
	.sectionflags	@"SHF_NOTE_NV_TKINFO"
	.tkinfo
        /*0018*/ 	.word	0x00000002
        /*0030*/ 	.string	""
        /*0030*/ 	.string	"ptxas"
        /*0030*/ 	.string	"Cuda compilation tools, release 13.0, V13.0.88"
        /*0030*/ 	.string	"Build cuda_13.0.r13.0/compiler.36424714_0"
        /*0030*/ 	.string	"-arch sm_100 -m 64 "



//--------------------- .note.nv.cuinfo           --------------------------
	.section	.note.nv.cuinfo,"",@"SHT_NOTE"
	.sectionflags	@"SHF_NOTE_NV_CUINFO"
        /*0018*/ 	.short	0x0002
        /*001a*/ 	.short	0x0064
        /*001c*/ 	.short	0x0082
	.zero		2


//--------------------- .nv.info                  --------------------------
	.section	.nv.info,"",@"SHT_CUDA_INFO"
	.align	4


	//----- nvinfo : EIATTR_REGCOUNT
	.align		4
        /*0000*/ 	.byte	0x04, 0x2f
        /*0002*/ 	.short	(.L_1 - .L_0)
	.align		4
.L_0:
        /*0004*/ 	.word	index@(_Z18staticSharedKernelPi)
        /*0008*/ 	.word	0x0000000c


	//----- nvinfo : EIATTR_FRAME_SIZE
	.align		4
.L_1:
        /*000c*/ 	.byte	0x04, 0x11
        /*000e*/ 	.short	(.L_3 - .L_2)
	.align		4
.L_2:
        /*0010*/ 	.word	index@(_Z18staticSharedKernelPi)
        /*0014*/ 	.word	0x00000000


	//----- nvinfo : EIATTR_REGCOUNT
	.align		4
.L_3:
        /*0018*/ 	.byte	0x04, 0x2f
        /*001a*/ 	.short	(.L_5 - .L_4)
	.align		4
.L_4:
        /*001c*/ 	.word	index@(_Z19dynamicSharedKernelPi)
        /*0020*/ 	.word	0x0000000c


	//----- nvinfo : EIATTR_FRAME_SIZE
	.align		4
.L_5:
        /*0024*/ 	.byte	0x04, 0x11
        /*0026*/ 	.short	(.L_7 - .L_6)
	.align		4
.L_6:
        /*0028*/ 	.word	index@(_Z19dynamicSharedKernelPi)
        /*002c*/ 	.word	0x00000000


	//----- nvinfo : EIATTR_MIN_STACK_SIZE
	.align		4
.L_7:
        /*0030*/ 	.byte	0x04, 0x12
        /*0032*/ 	.short	(.L_9 - .L_8)
	.align		4
.L_8:
        /*0034*/ 	.word	index@(_Z19dynamicSharedKernelPi)
        /*0038*/ 	.word	0x00000000


	//----- nvinfo : EIATTR_MIN_STACK_SIZE
	.align		4
.L_9:
        /*003c*/ 	.byte	0x04, 0x12
        /*003e*/ 	.short	(.L_11 - .L_10)
	.align		4
.L_10:
        /*0040*/ 	.word	index@(_Z18staticSharedKernelPi)
        /*0044*/ 	.word	0x00000000
.L_11:


//--------------------- .nv.compat                --------------------------
	.section	.nv.compat,"",@"SHT_CUDA_COMPAT_INFO"
	.align	4
        /*0000*/ 	.byte	0x02, 0x09, 0x00, 0x00, 0x02, 0x02, 0x01, 0x00, 0x02, 0x05, 0x05, 0x00, 0x03, 0x07, 0x01, 0x01
        /*0010*/ 	.byte	0x02, 0x03, 0x00, 0x00, 0x02, 0x06, 0x01, 0x00, 0x04, 0x0b, 0x08, 0x00, 0x09, 0x00, 0x00, 0x00
        /*0020*/ 	.byte	0x00, 0x00, 0x00, 0x00


//--------------------- .nv.info._Z19dynamicSharedKernelPi --------------------------
	.section	.nv.info._Z19dynamicSharedKernelPi,"",@"SHT_CUDA_INFO"
	.sectionflags	@""
	.align	4


	//----- nvinfo : EIATTR_CUDA_API_VERSION
	.align		4
        /*0000*/ 	.byte	0x04, 0x37
        /*0002*/ 	.short	(.L_13 - .L_12)
.L_12:
        /*0004*/ 	.word	0x00000082


	//----- nvinfo : EIATTR_KPARAM_INFO
	.align		4
.L_13:
        /*0008*/ 	.byte	0x04, 0x17
        /*000a*/ 	.short	(.L_15 - .L_14)
.L_14:
        /*000c*/ 	.word	0x00000000
        /*0010*/ 	.short	0x0000
        /*0012*/ 	.short	0x0000
        /*0014*/ 	.byte	0x00, 0xf5, 0x21, 0x00


	//----- nvinfo : EIATTR_SPARSE_MMA_MASK
	.align		4
.L_15:
        /*0018*/ 	.byte	0x03, 0x50
        /*001a*/ 	.short	0x0000


	//----- nvinfo : EIATTR_MAXREG_COUNT
	.align		4
        /*001c*/ 	.byte	0x03, 0x1b
        /*001e*/ 	.short	0x00ff


	//----- nvinfo : EIATTR_NUM_BARRIERS
	.align		4
        /*0020*/ 	.byte	0x02, 0x4c
        /*0022*/ 	.byte	0x01
	.zero		1


	//----- nvinfo : EIATTR_MERCURY_ISA_VERSION
	.align		4
        /*0024*/ 	.byte	0x03, 0x5f
        /*0026*/ 	.short	0x0101


	//----- nvinfo : EIATTR_VRC_CTA_INIT_COUNT
	.align		4
        /*0028*/ 	.byte	0x02, 0x4a
	.zero		1
	.zero		1


	//----- nvinfo : EIATTR_EXIT_INSTR_OFFSETS
	.align		4
        /*002c*/ 	.byte	0x04, 0x1c
        /*002e*/ 	.short	(.L_17 - .L_16)


	//   ....[0]....
.L_16:
        /*0030*/ 	.word	0x000000e0


	//----- nvinfo : EIATTR_CBANK_PARAM_SIZE
	.align		4
.L_17:
        /*0034*/ 	.byte	0x03, 0x19
        /*0036*/ 	.short	0x0008


	//----- nvinfo : EIATTR_PARAM_CBANK
	.align		4
        /*0038*/ 	.byte	0x04, 0x0a
        /*003a*/ 	.short	(.L_19 - .L_18)
	.align		4
.L_18:
        /*003c*/ 	.word	index@(.nv.constant0._Z19dynamicSharedKernelPi)
        /*0040*/ 	.short	0x0380
        /*0042*/ 	.short	0x0008


	//----- nvinfo : EIATTR_SW_WAR
	.align		4
.L_19:
        /*0044*/ 	.byte	0x04, 0x36
        /*0046*/ 	.short	(.L_21 - .L_20)
.L_20:
        /*0048*/ 	.word	0x00000008
.L_21:


//--------------------- .nv.info._Z18staticSharedKernelPi --------------------------
	.section	.nv.info._Z18staticSharedKernelPi,"",@"SHT_CUDA_INFO"
	.sectionflags	@""
	.align	4


	//----- nvinfo : EIATTR_CUDA_API_VERSION
	.align		4
        /*0000*/ 	.byte	0x04, 0x37
        /*0002*/ 	.short	(.L_23 - .L_22)
.L_22:
        /*0004*/ 	.word	0x00000082


	//----- nvinfo : EIATTR_KPARAM_INFO
	.align		4
.L_23:
        /*0008*/ 	.byte	0x04, 0x17
        /*000a*/ 	.short	(.L_25 - .L_24)
.L_24:
        /*000c*/ 	.word	0x00000000
        /*0010*/ 	.short	0x0000
        /*0012*/ 	.short	0x0000
        /*0014*/ 	.byte	0x00, 0xf5, 0x21, 0x00


	//----- nvinfo : EIATTR_SPARSE_MMA_MASK
	.align		4
.L_25:
        /*0018*/ 	.byte	0x03, 0x50
        /*001a*/ 	.short	0x0000


	//----- nvinfo : EIATTR_MAXREG_COUNT
	.align		4
        /*001c*/ 	.byte	0x03, 0x1b
        /*001e*/ 	.short	0x00ff


	//----- nvinfo : EIATTR_NUM_BARRIERS
	.align		4
        /*0020*/ 	.byte	0x02, 0x4c
        /*0022*/ 	.byte	0x01
	.zero		1


	//----- nvinfo : EIATTR_MERCURY_ISA_VERSION
	.align		4
        /*0024*/ 	.byte	0x03, 0x5f
        /*0026*/ 	.short	0x0101


	//----- nvinfo : EIATTR_VRC_CTA_INIT_COUNT
	.align		4
        /*0028*/ 	.byte	0x02, 0x4a
	.zero		1
	.zero		1


	//----- nvinfo : EIATTR_EXIT_INSTR_OFFSETS
	.align		4
        /*002c*/ 	.byte	0x04, 0x1c
        /*002e*/ 	.short	(.L_27 - .L_26)


	//   ....[0]....
.L_26:
        /*0030*/ 	.word	0x000000e0


	//----- nvinfo : EIATTR_CBANK_PARAM_SIZE
	.align		4
.L_27:
        /*0034*/ 	.byte	0x03, 0x19
        /*0036*/ 	.short	0x0008


	//----- nvinfo : EIATTR_PARAM_CBANK
	.align		4
        /*0038*/ 	.byte	0x04, 0x0a
        /*003a*/ 	.short	(.L_29 - .L_28)
	.align		4
.L_28:
        /*003c*/ 	.word	index@(.nv.constant0._Z18staticSharedKernelPi)
        /*0040*/ 	.short	0x0380
        /*0042*/ 	.short	0x0008


	//----- nvinfo : EIATTR_SW_WAR
	.align		4
.L_29:
        /*0044*/ 	.byte	0x04, 0x36
        /*0046*/ 	.short	(.L_31 - .L_30)
.L_30:
        /*0048*/ 	.word	0x00000008
.L_31:


//--------------------- .nv.callgraph             --------------------------
	.section	.nv.callgraph,"",@"SHT_CUDA_CALLGRAPH"
	.align	4
	.sectionentsize	8
	.align		4
        /*0000*/ 	.word	0x00000000
	.align		4
        /*0004*/ 	.word	0xffffffff
	.align		4
        /*0008*/ 	.word	0x00000000
	.align		4
        /*000c*/ 	.word	0xfffffffe
	.align		4
        /*0010*/ 	.word	0x00000000
	.align		4
        /*0014*/ 	.word	0xfffffffd
	.align		4
        /*0018*/ 	.word	0x00000000
	.align		4
        /*001c*/ 	.word	0xfffffffc


//--------------------- .text._Z19dynamicSharedKernelPi --------------------------
	.section	.text._Z19dynamicSharedKernelPi,"ax",@progbits
	.align	128
        .global         _Z19dynamicSharedKernelPi
        .type           _Z19dynamicSharedKernelPi,@function
        .size           _Z19dynamicSharedKernelPi,(.L_x_2 - _Z19dynamicSharedKernelPi)
        .other          _Z19dynamicSharedKernelPi,@"STO_CUDA_ENTRY STV_DEFAULT"
_Z19dynamicSharedKernelPi:
.text._Z19dynamicSharedKernelPi:
[----:B------:R-:W-:Y:S01]  /*0000*/  LDC R1, c[0x0][0x37c] ;  /* 0x0000df00ff017b82 */ /* 0x000fe20000000800 */
[----:B------:R-:W0:Y:S07]  /*0010*/  S2R R9, SR_TID.X ;  /* 0x0000000000097919 */ /* 0x000e2e0000002100 */
[----:B------:R-:W1:Y:S01]  /*0020*/  S2UR UR5, SR_CgaCtaId ;  /* 0x00000000000579c3 */ /* 0x000e620000008800 */
[----:B------:R-:W-:-:S07]  /*0030*/  UMOV UR4, 0x400 ;  /* 0x0000040000047882 */ /* 0x000fce0000000000 */
[----:B------:R-:W2:Y:S01]  /*0040*/  LDC.64 R2, c[0x0][0x380] ;  /* 0x0000e000ff027b82 */ /* 0x000ea20000000a00 */
[----:B-1----:R-:W-:Y:S01]  /*0050*/  ULEA UR4, UR5, UR4, 0x18 ;  /* 0x0000000405047291 */ /* 0x002fe2000f8ec0ff */
[----:B0-----:R-:W-:-:S05]  /*0060*/  IMAD R0, R9, 0x3, RZ ;  /* 0x0000000309007824 */ /* 0x001fca00078e02ff */
[C---:B------:R-:W-:Y:S01]  /*0070*/  LEA R5, R9.reuse, UR4, 0x2 ;  /* 0x0000000409057c11 */ /* 0x040fe2000f8e10ff */
[----:B--2---:R-:W-:-:S04]  /*0080*/  IMAD.WIDE.U32 R2, R9, 0x4, R2 ;  /* 0x0000000409027825 */ /* 0x004fc800078e0002 */
[----:B------:R-:W0:Y:S01]  /*0090*/  LDCU.64 UR4, c[0x0][0x358] ;  /* 0x00006b00ff0477ac */ /* 0x000e220008000a00 */
[----:B------:R-:W-:Y:S01]  /*00a0*/  STS [R5], R0 ;  /* 0x0000000005007388 */ /* 0x000fe20000000800 */
[----:B------:R-:W-:Y:S06]  /*00b0*/  BAR.SYNC.DEFER_BLOCKING 0x0 ;  /* 0x0000000000007b1d */ /* 0x000fec0000010000 */
[----:B------:R-:W0:Y:S04]  /*00c0*/  LDS R7, [R5] ;  /* 0x0000000005077984 */ /* 0x000e280000000800 */
[----:B0-----:R-:W-:Y:S01]  /*00d0*/  STG.E desc[UR4][R2.64], R7 ;  /* 0x0000000702007986 */ /* 0x001fe2000c101904 */
[----:B------:R-:W-:Y:S05]  /*00e0*/  EXIT ;  /* 0x000000000000794d */ /* 0x000fea0003800000 */
.L_x_0:
[----:B------:R-:W-:-:S00]  /*00f0*/  BRA `(.L_x_0) ;  /* 0xfffffffc00fc7947 */ /* 0x000fc0000383ffff */
[----:B------:R-:W-:-:S00]  /*0100*/  NOP ;  /* 0x0000000000007918 */ /* 0x000fc00000000000 */
[----:B------:R-:W-:-:S00]  /*0110*/  NOP ;  /* 0x0000000000007918 */ /* 0x000fc00000000000 */
[----:B------:R-:W-:-:S00]  /*0120*/  NOP ;  /* 0x0000000000007918 */ /* 0x000fc00000000000 */
[----:B------:R-:W-:-:S00]  /*0130*/  NOP ;  /* 0x0000000000007918 */ /* 0x000fc00000000000 */
[----:B------:R-:W-:-:S00]  /*0140*/  NOP ;  /* 0x0000000000007918 */ /* 0x000fc00000000000 */
[----:B------:R-:W-:-:S00]  /*0150*/  NOP ;  /* 0x0000000000007918 */ /* 0x000fc00000000000 */
[----:B------:R-:W-:-:S00]  /*0160*/  NOP ;  /* 0x0000000000007918 */ /* 0x000fc00000000000 */
[----:B------:R-:W-:-:S00]  /*0170*/  NOP ;  /* 0x0000000000007918 */ /* 0x000fc00000000000 */
.L_x_2:


//--------------------- .text._Z18staticSharedKernelPi --------------------------
	.section	.text._Z18staticSharedKernelPi,"ax",@progbits
	.align	128
        .global         _Z18staticSharedKernelPi
        .type           _Z18staticSharedKernelPi,@function
        .size           _Z18staticSharedKernelPi,(.L_x_3 - _Z18staticSharedKernelPi)
        .other          _Z18staticSharedKernelPi,@"STO_CUDA_ENTRY STV_DEFAULT"
_Z18staticSharedKernelPi:
.text._Z18staticSharedKernelPi:
[----:B------:R-:W-:Y:S01]  /*0000*/  LDC R1, c[0x0][0x37c] ;  /* 0x0000df00ff017b82 */ /* 0x000fe20000000800 */
[----:B------:R-:W0:Y:S07]  /*0010*/  S2R R9, SR_TID.X ;  /* 0x0000000000097919 */ /* 0x000e2e0000002100 */
[----:B------:R-:W1:Y:S01]  /*0020*/  S2UR UR5, SR_CgaCtaId ;  /* 0x00000000000579c3 */ /* 0x000e620000008800 */
[----:B------:R-:W-:-:S07]  /*0030*/  UMOV UR4, 0x400 ;  /* 0x0000040000047882 */ /* 0x000fce0000000000 */
[----:B------:R-:W2:Y:S01]  /*0040*/  LDC.64 R2, c[0x0][0x380] ;  /* 0x0000e000ff027b82 */ /* 0x000ea20000000a00 */
[----:B-1----:R-:W-:Y:S01]  /*0050*/  ULEA UR4, UR5, UR4, 0x18 ;  /* 0x0000000405047291 */ /* 0x002fe2000f8ec0ff */
[C---:B0-----:R-:W-:Y:S01]  /*0060*/  SHF.L.U32 R0, R9.reuse, 0x1, RZ ;  /* 0x0000000109007819 */ /* 0x041fe200000006ff */
[----:B--2---:R-:W-:-:S04]  /*0070*/  IMAD.WIDE.U32 R2, R9, 0x4, R2 ;  /* 0x0000000409027825 */ /* 0x004fc800078e0002 */
[----:B------:R-:W-:-:S05]  /*0080*/  LEA R5, R9, UR4, 0x2 ;  /* 0x0000000409057c11 */ /* 0x000fca000f8e10ff */
[----:B------:R-:W0:Y:S01]  /*0090*/  LDCU.64 UR4, c[0x0][0x358] ;  /* 0x00006b00ff0477ac */ /* 0x000e220008000a00 */
[----:B------:R-:W-:Y:S01]  /*00a0*/  STS [R5], R0 ;  /* 0x0000000005007388 */ /* 0x000fe20000000800 */
[----:B------:R-:W-:Y:S06]  /*00b0*/  BAR.SYNC.DEFER_BLOCKING 0x0 ;  /* 0x0000000000007b1d */ /* 0x000fec0000010000 */
[----:B------:R-:W0:Y:S04]  /*00c0*/  LDS R7, [R5] ;  /* 0x0000000005077984 */ /* 0x000e280000000800 */
[----:B0-----:R-:W-:Y:S01]  /*00d0*/  STG.E desc[UR4][R2.64], R7 ;  /* 0x0000000702007986 */ /* 0x001fe2000c101904 */
[----:B------:R-:W-:Y:S05]  /*00e0*/  EXIT ;  /* 0x000000000000794d */ /* 0x000fea0003800000 */
.L_x_1:
        /* <DEDUP_REMOVED lines=9> */
.L_x_3:


//--------------------- .nv.shared._Z19dynamicSharedKernelPi --------------------------
	.section	.nv.shared._Z19dynamicSharedKernelPi,"aw",@nobits
	.sectionflags	@""
	.align	16
	.zero		1024


//--------------------- .nv.shared.reserved.0     --------------------------
	.section	.nv.shared.reserved.0,"aw",@nobits
	.weak		__nv_reservedSMEM_offset_0_alias
	.size		__nv_reservedSMEM_offset_0_alias, 0, 64
	.other		__nv_reservedSMEM_offset_0_alias,@"STO_CUDA_RESERVED_SHARED STV_DEFAULT"
__nv_reservedSMEM_offset_0_alias:
	.zero		0
	.zero		64


//--------------------- .nv.shared._Z18staticSharedKernelPi --------------------------
	.section	.nv.shared._Z18staticSharedKernelPi,"aw",@nobits
	.sectionflags	@""
	.align	16
.nv.shared._Z18staticSharedKernelPi:
	.zero		1088


//--------------------- .nv.constant0._Z19dynamicSharedKernelPi --------------------------
	.section	.nv.constant0._Z19dynamicSharedKernelPi,"a",@progbits
	.sectionflags	@""
	.align	4
.nv.constant0._Z19dynamicSharedKernelPi:
	.zero		904


//--------------------- .nv.constant0._Z18staticSharedKernelPi --------------------------
	.section	.nv.constant0._Z18staticSharedKernelPi,"a",@progbits
	.sectionflags	@""
	.align	4
.nv.constant0._Z18staticSharedKernelPi:
	.zero		904


//--------------------- SYMBOLS --------------------------

	.type		.nv.reservedSmem.offset0,@object
	.size		.nv.reservedSmem.offset0,0x4
	.type		.nv.reservedSmem.cap,@object
	.size		.nv.reservedSmem.cap,0x4
